//
// Generated by NVIDIA NVVM Compiler
//
// Compiler Build ID: CL-36424714
// Cuda compilation tools, release 13.0, V13.0.88
// Based on NVVM 20.0.0
//

.version 9.0
.target sm_100
.address_size 64

	// .globl	_Z16convolutionNaivePfS_S_iii

.visible .entry _Z16convolutionNaivePfS_S_iii(
	.param .u64 .ptr .align 1 _Z16convolutionNaivePfS_S_iii_param_0,
	.param .u64 .ptr .align 1 _Z16convolutionNaivePfS_S_iii_param_1,
	.param .u64 .ptr .align 1 _Z16convolutionNaivePfS_S_iii_param_2,
	.param .u32 _Z16convolutionNaivePfS_S_iii_param_3,
	.param .u32 _Z16convolutionNaivePfS_S_iii_param_4,
	.param .u32 _Z16convolutionNaivePfS_S_iii_param_5
)
{
	.reg .pred 	%p<85>;
	.reg .b32 	%r<64>;
	.reg .b32 	%f<90>;
	.reg .b64 	%rd<55>;

	ld.param.u64 	%rd8, [_Z16convolutionNaivePfS_S_iii_param_0];
	ld.param.u64 	%rd9, [_Z16convolutionNaivePfS_S_iii_param_1];
	ld.param.u64 	%rd7, [_Z16convolutionNaivePfS_S_iii_param_2];
	ld.param.u32 	%r26, [_Z16convolutionNaivePfS_S_iii_param_3];
	ld.param.u32 	%r27, [_Z16convolutionNaivePfS_S_iii_param_4];
	ld.param.u32 	%r28, [_Z16convolutionNaivePfS_S_iii_param_5];
	cvta.to.global.u64 	%rd1, %rd9;
	cvta.to.global.u64 	%rd2, %rd8;
	mov.u32 	%r29, %ntid.x;
	mov.u32 	%r30, %ctaid.x;
	mov.u32 	%r31, %tid.x;
	mad.lo.s32 	%r1, %r29, %r30, %r31;
	mov.u32 	%r32, %ntid.y;
	mov.u32 	%r33, %ctaid.y;
	mov.u32 	%r34, %tid.y;
	mad.lo.s32 	%r2, %r32, %r33, %r34;
	setp.lt.s32 	%p2, %r26, 0;
	mov.f32 	%f71, 0f00000000;
	@%p2 bra 	$L__BB0_40;
	shl.b32 	%r3, %r26, 1;
	sub.s32 	%r4, %r1, %r26;
	sub.s32 	%r5, %r2, %r26;
	or.b32  	%r6, %r3, 1;
	max.s32 	%r7, %r3, 0;
	and.b32  	%r8, %r7, 6;
	and.b32  	%r9, %r7, 2;
	and.b32  	%r10, %r7, 2147483640;
	mov.f32 	%f71, 0f00000000;
	mov.b32 	%r59, 0;
$L__BB0_2:
	setp.lt.s32 	%p3, %r3, 7;
	add.s32 	%r37, %r59, %r5;
	setp.gt.s32 	%p4, %r37, -1;
	setp.lt.s32 	%p5, %r37, %r28;
	and.pred  	%p1, %p4, %p5;
	mul.lo.s32 	%r12, %r37, %r27;
	mul.lo.s32 	%r13, %r59, %r6;
	mov.b32 	%r62, 0;
	@%p3 bra 	$L__BB0_21;
	mov.b32 	%r60, 0;
	cvt.s64.s32 	%rd14, %r12;
$L__BB0_4:
	.pragma "nounroll";
	add.s32 	%r15, %r60, %r4;
	setp.gt.s32 	%p6, %r15, -1;
	setp.lt.s32 	%p7, %r15, %r27;
	and.pred  	%p8, %p6, %p7;
	and.pred  	%p9, %p8, %p1;
	not.pred 	%p10, %p9;
	@%p10 bra 	$L__BB0_6;
	add.s32 	%r39, %r15, %r12;
	mul.wide.s32 	%rd10, %r39, 4;
	add.s64 	%rd11, %rd2, %rd10;
	ld.global.f32 	%f39, [%rd11];
	add.s32 	%r40, %r60, %r13;
	mul.wide.u32 	%rd12, %r40, 4;
	add.s64 	%rd13, %rd1, %rd12;
	ld.global.f32 	%f40, [%rd13];
	fma.rn.f32 	%f71, %f39, %f40, %f71;
$L__BB0_6:
	add.s32 	%r41, %r15, 1;
	setp.gt.s32 	%p11, %r41, -1;
	setp.lt.s32 	%p12, %r41, %r27;
	and.pred  	%p13, %p11, %p12;
	and.pred  	%p14, %p13, %p1;
	cvt.s64.s32 	%rd15, %r15;
	add.s64 	%rd16, %rd15, %rd14;
	shl.b64 	%rd17, %rd16, 2;
	add.s64 	%rd3, %rd2, %rd17;
	cvt.u64.u32 	%rd18, %r13;
	cvt.u64.u32 	%rd19, %r60;
	add.s64 	%rd20, %rd19, %rd18;
	shl.b64 	%rd21, %rd20, 2;
	add.s64 	%rd4, %rd1, %rd21;
	not.pred 	%p15, %p14;
	@%p15 bra 	$L__BB0_8;
	ld.global.f32 	%f41, [%rd3+4];
	ld.global.f32 	%f42, [%rd4+4];
	fma.rn.f32 	%f71, %f41, %f42, %f71;
$L__BB0_8:
	add.s32 	%r42, %r15, 2;
	setp.gt.s32 	%p16, %r42, -1;
	setp.lt.s32 	%p17, %r42, %r27;
	and.pred  	%p18, %p16, %p17;
	and.pred  	%p19, %p18, %p1;
	not.pred 	%p20, %p19;
	@%p20 bra 	$L__BB0_10;
	ld.global.f32 	%f43, [%rd3+8];
	ld.global.f32 	%f44, [%rd4+8];
	fma.rn.f32 	%f71, %f43, %f44, %f71;
$L__BB0_10:
	add.s32 	%r43, %r15, 3;
	setp.gt.s32 	%p21, %r43, -1;
	setp.lt.s32 	%p22, %r43, %r27;
	and.pred  	%p23, %p21, %p22;
	and.pred  	%p24, %p23, %p1;
	not.pred 	%p25, %p24;
	@%p25 bra 	$L__BB0_12;
	ld.global.f32 	%f45, [%rd3+12];
	ld.global.f32 	%f46, [%rd4+12];
	fma.rn.f32 	%f71, %f45, %f46, %f71;
$L__BB0_12:
	add.s32 	%r44, %r15, 4;
	setp.gt.s32 	%p26, %r44, -1;
	setp.lt.s32 	%p27, %r44, %r27;
	and.pred  	%p28, %p26, %p27;
	and.pred  	%p29, %p28, %p1;
	not.pred 	%p30, %p29;
	@%p30 bra 	$L__BB0_14;
	ld.global.f32 	%f47, [%rd3+16];
	ld.global.f32 	%f48, [%rd4+16];
	fma.rn.f32 	%f71, %f47, %f48, %f71;
$L__BB0_14:
	add.s32 	%r45, %r15, 5;
	setp.gt.s32 	%p31, %r45, -1;
	setp.lt.s32 	%p32, %r45, %r27;
	and.pred  	%p33, %p31, %p32;
	and.pred  	%p34, %p33, %p1;
	not.pred 	%p35, %p34;
	@%p35 bra 	$L__BB0_16;
	ld.global.f32 	%f49, [%rd3+20];
	ld.global.f32 	%f50, [%rd4+20];
	fma.rn.f32 	%f71, %f49, %f50, %f71;
$L__BB0_16:
	add.s32 	%r46, %r15, 6;
	setp.gt.s32 	%p36, %r46, -1;
	setp.lt.s32 	%p37, %r46, %r27;
	and.pred  	%p38, %p36, %p37;
	and.pred  	%p39, %p38, %p1;
	not.pred 	%p40, %p39;
	@%p40 bra 	$L__BB0_18;
	ld.global.f32 	%f51, [%rd3+24];
	ld.global.f32 	%f52, [%rd4+24];
	fma.rn.f32 	%f71, %f51, %f52, %f71;
$L__BB0_18:
	add.s32 	%r47, %r15, 7;
	setp.gt.s32 	%p41, %r47, -1;
	setp.lt.s32 	%p42, %r47, %r27;
	and.pred  	%p43, %p41, %p42;
	and.pred  	%p44, %p43, %p1;
	not.pred 	%p45, %p44;
	@%p45 bra 	$L__BB0_20;
	ld.global.f32 	%f53, [%rd3+28];
	ld.global.f32 	%f54, [%rd4+28];
	fma.rn.f32 	%f71, %f53, %f54, %f71;
$L__BB0_20:
	add.s32 	%r60, %r60, 8;
	setp.ne.s32 	%p46, %r60, %r10;
	mov.u32 	%r62, %r10;
	@%p46 bra 	$L__BB0_4;
$L__BB0_21:
	setp.lt.u32 	%p47, %r8, 3;
	@%p47 bra 	$L__BB0_31;
	add.s32 	%r18, %r62, %r4;
	setp.gt.s32 	%p48, %r18, -1;
	setp.lt.s32 	%p49, %r18, %r27;
	and.pred  	%p50, %p48, %p49;
	and.pred  	%p51, %p50, %p1;
	not.pred 	%p52, %p51;
	@%p52 bra 	$L__BB0_24;
	add.s32 	%r48, %r18, %r12;
	mul.wide.s32 	%rd22, %r48, 4;
	add.s64 	%rd23, %rd2, %rd22;
	ld.global.f32 	%f55, [%rd23];
	add.s32 	%r49, %r62, %r13;
	mul.wide.u32 	%rd24, %r49, 4;
	add.s64 	%rd25, %rd1, %rd24;
	ld.global.f32 	%f56, [%rd25];
	fma.rn.f32 	%f71, %f55, %f56, %f71;
$L__BB0_24:
	add.s32 	%r50, %r18, 1;
	setp.gt.s32 	%p53, %r50, -1;
	setp.lt.s32 	%p54, %r50, %r27;
	and.pred  	%p55, %p53, %p54;
	and.pred  	%p56, %p55, %p1;
	cvt.s64.s32 	%rd26, %r12;
	cvt.s64.s32 	%rd27, %r18;
	add.s64 	%rd28, %rd27, %rd26;
	shl.b64 	%rd29, %rd28, 2;
	add.s64 	%rd5, %rd2, %rd29;
	cvt.u64.u32 	%rd30, %r13;
	cvt.u64.u32 	%rd31, %r62;
	add.s64 	%rd32, %rd31, %rd30;
	shl.b64 	%rd33, %rd32, 2;
	add.s64 	%rd6, %rd1, %rd33;
	not.pred 	%p57, %p56;
	@%p57 bra 	$L__BB0_26;
	ld.global.f32 	%f57, [%rd5+4];
	ld.global.f32 	%f58, [%rd6+4];
	fma.rn.f32 	%f71, %f57, %f58, %f71;
$L__BB0_26:
	add.s32 	%r51, %r18, 2;
	setp.gt.s32 	%p58, %r51, -1;
	setp.lt.s32 	%p59, %r51, %r27;
	and.pred  	%p60, %p58, %p59;
	and.pred  	%p61, %p60, %p1;
	not.pred 	%p62, %p61;
	@%p62 bra 	$L__BB0_28;
	ld.global.f32 	%f59, [%rd5+8];
	ld.global.f32 	%f60, [%rd6+8];
	fma.rn.f32 	%f71, %f59, %f60, %f71;
$L__BB0_28:
	add.s32 	%r52, %r18, 3;
	setp.gt.s32 	%p63, %r52, -1;
	setp.lt.s32 	%p64, %r52, %r27;
	and.pred  	%p65, %p63, %p64;
	and.pred  	%p66, %p65, %p1;
	not.pred 	%p67, %p66;
	@%p67 bra 	$L__BB0_30;
	ld.global.f32 	%f61, [%rd5+12];
	ld.global.f32 	%f62, [%rd6+12];
	fma.rn.f32 	%f71, %f61, %f62, %f71;
$L__BB0_30:
	add.s32 	%r62, %r62, 4;
$L__BB0_31:
	setp.eq.s32 	%p68, %r9, 0;
	@%p68 bra 	$L__BB0_37;
	add.s32 	%r21, %r62, %r4;
	setp.gt.s32 	%p69, %r21, -1;
	setp.lt.s32 	%p70, %r21, %r27;
	and.pred  	%p71, %p69, %p70;
	and.pred  	%p72, %p71, %p1;
	not.pred 	%p73, %p72;
	@%p73 bra 	$L__BB0_34;
	add.s32 	%r53, %r21, %r12;
	mul.wide.s32 	%rd34, %r53, 4;
	add.s64 	%rd35, %rd2, %rd34;
	ld.global.f32 	%f63, [%rd35];
	add.s32 	%r54, %r62, %r13;
	mul.wide.u32 	%rd36, %r54, 4;
	add.s64 	%rd37, %rd1, %rd36;
	ld.global.f32 	%f64, [%rd37];
	fma.rn.f32 	%f71, %f63, %f64, %f71;
$L__BB0_34:
	add.s32 	%r55, %r21, 1;
	setp.gt.s32 	%p74, %r55, -1;
	setp.lt.s32 	%p75, %r55, %r27;
	and.pred  	%p76, %p74, %p75;
	and.pred  	%p77, %p76, %p1;
	not.pred 	%p78, %p77;
	@%p78 bra 	$L__BB0_36;
	cvt.s64.s32 	%rd38, %r12;
	cvt.s64.s32 	%rd39, %r21;
	add.s64 	%rd40, %rd39, %rd38;
	shl.b64 	%rd41, %rd40, 2;
	add.s64 	%rd42, %rd2, %rd41;
	ld.global.f32 	%f65, [%rd42+4];
	cvt.u64.u32 	%rd43, %r13;
	cvt.u64.u32 	%rd44, %r62;
	add.s64 	%rd45, %rd44, %rd43;
	shl.b64 	%rd46, %rd45, 2;
	add.s64 	%rd47, %rd1, %rd46;
	ld.global.f32 	%f66, [%rd47+4];
	fma.rn.f32 	%f71, %f65, %f66, %f71;
$L__BB0_36:
	add.s32 	%r62, %r62, 2;
$L__BB0_37:
	add.s32 	%r24, %r62, %r4;
	setp.gt.s32 	%p79, %r24, -1;
	setp.lt.s32 	%p80, %r24, %r27;
	and.pred  	%p81, %p79, %p80;
	and.pred  	%p82, %p81, %p1;
	not.pred 	%p83, %p82;
	@%p83 bra 	$L__BB0_39;
	add.s32 	%r56, %r24, %r12;
	mul.wide.s32 	%rd48, %r56, 4;
	add.s64 	%rd49, %rd2, %rd48;
	ld.global.f32 	%f67, [%rd49];
	add.s32 	%r57, %r62, %r13;
	mul.wide.u32 	%rd50, %r57, 4;
	add.s64 	%rd51, %rd1, %rd50;
	ld.global.f32 	%f68, [%rd51];
	fma.rn.f32 	%f71, %f67, %f68, %f71;
$L__BB0_39:
	add.s32 	%r25, %r59, 1;
	setp.ne.s32 	%p84, %r59, %r7;
	mov.u32 	%r59, %r25;
	@%p84 bra 	$L__BB0_2;
$L__BB0_40:
	cvta.to.global.u64 	%rd52, %rd7;
	mad.lo.s32 	%r58, %r27, %r2, %r1;
	mul.wide.s32 	%rd53, %r58, 4;
	add.s64 	%rd54, %rd52, %rd53;
	st.global.f32 	[%rd54], %f71;
	ret;

}


// ===== COMPILED SASS (sm_100) =====

	.target	sm_100

	.elftype	@"ET_EXEC"


//--------------------- .note.nv.tkinfo           --------------------------
	.section	.note.nv.tkinfo,"",@"SHT_NOTE"
	.sectionflags	@"SHF_NOTE_NV_TKINFO"
	.tkinfo
        /*0018*/ 	.word	0x00000002
        /*0030*/ 	.string	""
        /*0030*/ 	.string	"ptxas"
        /*0030*/ 	.string	"Cuda compilation tools, release 13.0, V13.0.88"
        /*0030*/ 	.string	"Build cuda_13.0.r13.0/compiler.36424714_0"
        /*0030*/ 	.string	"-arch sm_100 -m 64 "



//--------------------- .note.nv.cuinfo           --------------------------
	.section	.note.nv.cuinfo,"",@"SHT_NOTE"
	.sectionflags	@"SHF_NOTE_NV_CUINFO"
        /*0018*/ 	.short	0x0002
        /*001a*/ 	.short	0x0064
        /*001c*/ 	.short	0x0082
	.zero		2


//--------------------- .nv.info                  --------------------------
	.section	.nv.info,"",@"SHT_CUDA_INFO"
	.align	4


	//----- nvinfo : EIATTR_REGCOUNT
	.align		4
        /*0000*/ 	.byte	0x04, 0x2f
        /*0002*/ 	.short	(.L_1 - .L_0)
	.align		4
.L_0:
        /*0004*/ 	.word	index@(_Z16convolutionNaivePfS_S_iii)
        /*0008*/ 	.word	0x0000001e


	//----- nvinfo : EIATTR_FRAME_SIZE
	.align		4
.L_1:
        /*000c*/ 	.byte	0x04, 0x11
        /*000e*/ 	.short	(.L_3 - .L_2)
	.align		4
.L_2:
        /*0010*/ 	.word	index@(_Z16convolutionNaivePfS_S_iii)
        /*0014*/ 	.word	0x00000000


	//----- nvinfo : EIATTR_MIN_STACK_SIZE
	.align		4
.L_3:
        /*0018*/ 	.byte	0x04, 0x12
        /*001a*/ 	.short	(.L_5 - .L_4)
	.align		4
.L_4:
        /*001c*/ 	.word	index@(_Z16convolutionNaivePfS_S_iii)
        /*0020*/ 	.word	0x00000000
.L_5:


//--------------------- .nv.compat                --------------------------
	.section	.nv.compat,"",@"SHT_CUDA_COMPAT_INFO"
	.align	4
        /*0000*/ 	.byte	0x02, 0x09, 0x00, 0x00, 0x02, 0x02, 0x01, 0x00, 0x02, 0x05, 0x05, 0x00, 0x03, 0x07, 0x01, 0x01
        /*0010*/ 	.byte	0x02, 0x03, 0x00, 0x00, 0x02, 0x06, 0x01, 0x00, 0x04, 0x0b, 0x08, 0x00, 0x09, 0x00, 0x00, 0x00
        /*0020*/ 	.byte	0x00, 0x00, 0x00, 0x00


//--------------------- .nv.info._Z16convolutionNaivePfS_S_iii --------------------------
	.section	.nv.info._Z16convolutionNaivePfS_S_iii,"",@"SHT_CUDA_INFO"
	.sectionflags	@""
	.align	4


	//----- nvinfo : EIATTR_CUDA_API_VERSION
	.align		4
        /*0000*/ 	.byte	0x04, 0x37
        /*0002*/ 	.short	(.L_7 - .L_6)
.L_6:
        /*0004*/ 	.word	0x00000082


	//----- nvinfo : EIATTR_KPARAM_INFO
	.align		4
.L_7:
        /*0008*/ 	.byte	0x04, 0x17
        /*000a*/ 	.short	(.L_9 - .L_8)
.L_8:
        /*000c*/ 	.word	0x00000000
        /*0010*/ 	.short	0x0005
        /*0012*/ 	.short	0x0020
        /*0014*/ 	.byte	0x00, 0xf0, 0x11, 0x00


	//----- nvinfo : EIATTR_KPARAM_INFO
	.align		4
.L_9:
        /*0018*/ 	.byte	0x04, 0x17
        /*001a*/ 	.short	(.L_11 - .L_10)
.L_10:
        /*001c*/ 	.word	0x00000000
        /*0020*/ 	.short	0x0004
        /*0022*/ 	.short	0x001c
        /*0024*/ 	.byte	0x00, 0xf0, 0x11, 0x00


	//----- nvinfo : EIATTR_KPARAM_INFO
	.align		4
.L_11:
        /*0028*/ 	.byte	0x04, 0x17
        /*002a*/ 	.short	(.L_13 - .L_12)
.L_12:
        /*002c*/ 	.word	0x00000000
        /*0030*/ 	.short	0x0003
        /*0032*/ 	.short	0x0018
        /*0034*/ 	.byte	0x00, 0xf0, 0x11, 0x00


	//----- nvinfo : EIATTR_KPARAM_INFO
	.align		4
.L_13:
        /*0038*/ 	.byte	0x04, 0x17
        /*003a*/ 	.short	(.L_15 - .L_14)
.L_14:
        /*003c*/ 	.word	0x00000000
        /*0040*/ 	.short	0x0002
        /*0042*/ 	.short	0x0010
        /*0044*/ 	.byte	0x00, 0xf5, 0x21, 0x00


	//----- nvinfo : EIATTR_KPARAM_INFO
	.align		4
.L_15:
        /*0048*/ 	.byte	0x04, 0x17
        /*004a*/ 	.short	(.L_17 - .L_16)
.L_16:
        /*004c*/ 	.word	0x00000000
        /*0050*/ 	.short	0x0001
        /*0052*/ 	.short	0x0008
        /*0054*/ 	.byte	0x00, 0xf5, 0x21, 0x00


	//----- nvinfo : EIATTR_KPARAM_INFO
	.align		4
.L_17:
        /*0058*/ 	.byte	0x04, 0x17
        /*005a*/ 	.short	(.L_19 - .L_18)
.L_18:
        /*005c*/ 	.word	0x00000000
        /*0060*/ 	.short	0x0000
        /*0062*/ 	.short	0x0000
        /*0064*/ 	.byte	0x00, 0xf5, 0x21, 0x00


	//----- nvinfo : EIATTR_SPARSE_MMA_MASK
	.align		4
.L_19:
        /*0068*/ 	.byte	0x03, 0x50
        /*006a*/ 	.short	0x0000


	//----- nvinfo : EIATTR_MAXREG_COUNT
	.align		4
        /*006c*/ 	.byte	0x03, 0x1b
        /*006e*/ 	.short	0x00ff


	//----- nvinfo : EIATTR_MERCURY_ISA_VERSION
	.align		4
        /*0070*/ 	.byte	0x03, 0x5f
        /*0072*/ 	.short	0x0101


	//----- nvinfo : EIATTR_VRC_CTA_INIT_COUNT
	.align		4
        /*0074*/ 	.byte	0x02, 0x4a
	.zero		1
	.zero		1


	//----- nvinfo : EIATTR_EXIT_INSTR_OFFSETS
	.align		4
        /*0078*/ 	.byte	0x04, 0x1c
        /*007a*/ 	.short	(.L_21 - .L_20)


	//   ....[0]....
.L_20:
        /*007c*/ 	.word	0x00000dc0


	//----- nvinfo : EIATTR_CRS_STACK_SIZE
	.align		4
.L_21:
        /*0080*/ 	.byte	0x04, 0x1e
        /*0082*/ 	.short	(.L_23 - .L_22)
.L_22:
        /*0084*/ 	.word	0x00000000


	//----- nvinfo : EIATTR_CBANK_PARAM_SIZE
	.align		4
.L_23:
        /*0088*/ 	.byte	0x03, 0x19
        /*008a*/ 	.short	0x0024


	//----- nvinfo : EIATTR_PARAM_CBANK
	.align		4
        /*008c*/ 	.byte	0x04, 0x0a
        /*008e*/ 	.short	(.L_25 - .L_24)
	.align		4
.L_24:
        /*0090*/ 	.word	index@(.nv.constant0._Z16convolutionNaivePfS_S_iii)
        /*0094*/ 	.short	0x0380
        /*0096*/ 	.short	0x0024


	//----- nvinfo : EIATTR_SW_WAR
	.align		4
.L_25:
        /*0098*/ 	.byte	0x04, 0x36
        /*009a*/ 	.short	(.L_27 - .L_26)
.L_26:
        /*009c*/ 	.word	0x00000008
.L_27:


//--------------------- .nv.callgraph             --------------------------
	.section	.nv.callgraph,"",@"SHT_CUDA_CALLGRAPH"
	.align	4
	.sectionentsize	8
	.align		4
        /*0000*/ 	.word	0x00000000
	.align		4
        /*0004*/ 	.word	0xffffffff
	.align		4
        /*0008*/ 	.word	0x00000000
	.align		4
        /*000c*/ 	.word	0xfffffffe
	.align		4
        /*0010*/ 	.word	0x00000000
	.align		4
        /*0014*/ 	.word	0xfffffffd
	.align		4
        /*0018*/ 	.word	0x00000000
	.align		4
        /*001c*/ 	.word	0xfffffffc


//--------------------- .text._Z16convolutionNaivePfS_S_iii --------------------------
	.section	.text._Z16convolutionNaivePfS_S_iii,"ax",@progbits
	.align	128
        .global         _Z16convolutionNaivePfS_S_iii
        .type           _Z16convolutionNaivePfS_S_iii,@function
        .size           _Z16convolutionNaivePfS_S_iii,(.L_x_9 - _Z16convolutionNaivePfS_S_iii)
        .other          _Z16convolutionNaivePfS_S_iii,@"STO_CUDA_ENTRY STV_DEFAULT"
_Z16convolutionNaivePfS_S_iii:
.text._Z16convolutionNaivePfS_S_iii:
[----:B------:R-:W-:Y:S01]  /*0000*/  LDC R1, c[0x0][0x37c] ;  /* 0x0000df00ff017b82 */ /* 0x000fe20000000800 */
[----:B------:R-:W0:Y:S01]  /*0010*/  S2R R0, SR_CTAID.X ;  /* 0x0000000000007919 */ /* 0x000e220000002500 */
[----:B------:R-:W1:Y:S01]  /*0020*/  LDCU UR6, c[0x0][0x398] ;  /* 0x00007300ff0677ac */ /* 0x000e620008000800 */
[----:B------:R-:W0:Y:S01]  /*0030*/  S2R R3, SR_TID.X ;  /* 0x0000000000037919 */ /* 0x000e220000002100 */
[----:B------:R-:W0:Y:S01]  /*0040*/  LDCU UR4, c[0x0][0x360] ;  /* 0x00006c00ff0477ac */ /* 0x000e220008000800 */
[----:B------:R-:W2:Y:S01]  /*0050*/  S2R R2, SR_CTAID.Y ;  /* 0x0000000000027919 */ /* 0x000ea20000002600 */
[----:B------:R-:W2:Y:S01]  /*0060*/  LDCU UR5, c[0x0][0x364] ;  /* 0x00006c80ff0577ac */ /* 0x000ea20008000800 */
[----:B------:R-:W2:Y:S01]  /*0070*/  S2R R5, SR_TID.Y ;  /* 0x0000000000057919 */ /* 0x000ea20000002200 */
[----:B------:R-:W3:Y:S01]  /*0080*/  LDCU.64 UR12, c[0x0][0x358] ;  /* 0x00006b00ff0c77ac */ /* 0x000ee20008000a00 */
[----:B-1----:R-:W-:Y:S01]  /*0090*/  UISETP.GE.AND UP0, UPT, UR6, URZ, UPT ;  /* 0x000000ff0600728c */ /* 0x002fe2000bf06270 */
[----:B0-----:R-:W-:-:S02]  /*00a0*/  IMAD R0, R0, UR4, R3 ;  /* 0x0000000400007c24 */ /* 0x001fc4000f8e0203 */
[----:B--2---:R-:W-:Y:S02]  /*00b0*/  IMAD R3, R2, UR5, R5 ;  /* 0x0000000502037c24 */ /* 0x004fe4000f8e0205 */
[----:B------:R-:W-:-:S04]  /*00c0*/  IMAD.MOV.U32 R2, RZ, RZ, RZ ;  /* 0x000000ffff027224 */ /* 0x000fc800078e00ff */
[----:B---3--:R-:W-:Y:S05]  /*00d0*/  BRA.U !UP0, `(.L_x_0) ;  /* 0x0000000d08247547 */ /* 0x008fea000b800000 */
[----:B------:R-:W-:Y:S02]  /*00e0*/  USHF.L.U32 UR7, UR6, 0x1, URZ ;  /* 0x0000000106077899 */ /* 0x000fe400080006ff */
[----:B------:R-:W-:Y:S02]  /*00f0*/  VIADD R4, R0, -UR6 ;  /* 0x8000000600047c36 */ /* 0x000fe40008000000 */
[----:B------:R-:W-:Y:S01]  /*0100*/  VIADD R16, R3, -UR6 ;  /* 0x8000000603107c36 */ /* 0x000fe20008000000 */
[----:B------:R-:W-:Y:S01]  /*0110*/  UISETP.LT.AND UP0, UPT, URZ, UR7, UPT ;  /* 0x00000007ff00728c */ /* 0x000fe2000bf01270 */
[----:B------:R-:W-:Y:S01]  /*0120*/  IMAD.MOV.U32 R2, RZ, RZ, RZ ;  /* 0x000000ffff027224 */ /* 0x000fe200078e00ff */
[----:B------:R-:W-:Y:S02]  /*0130*/  UIADD3 UR8, UPT, UPT, UR7, 0x1, URZ ;  /* 0x0000000107087890 */ /* 0x000fe4000fffe0ff */
[----:B------:R-:W-:-:S04]  /*0140*/  USEL UR9, URZ, UR7, !UP0 ;  /* 0x00000007ff097287 */ /* 0x000fc8000c000000 */
[----:B------:R-:W-:Y:S02]  /*0150*/  ULOP3.LUT UR4, UR9, 0x6, URZ, 0xc0, !UPT ;  /* 0x0000000609047892 */ /* 0x000fe4000f8ec0ff */
[----:B------:R-:W-:Y:S02]  /*0160*/  ULOP3.LUT UR10, UR9, 0x7ffffff8, URZ, 0xc0, !UPT ;  /* 0x7ffffff8090a7892 */ /* 0x000fe4000f8ec0ff */
[----:B------:R-:W-:-:S03]  /*0170*/  UISETP.GE.U32.AND UP1, UPT, UR4, 0x3, UPT ;  /* 0x000000030400788c */ /* 0x000fc6000bf26070 */
[----:B------:R-:W-:-:S08]  /*0180*/  UMOV UR4, URZ ;  /* 0x000000ff00047c82 */ /* 0x000fd00008000000 */
.L_x_7:
[----:B------:R-:W0:Y:S01]  /*0190*/  LDCU UR11, c[0x0][0x3a0] ;  /* 0x00007400ff0b77ac */ /* 0x000e220008000800 */
[----:B------:R-:W-:Y:S02]  /*01a0*/  VIADD R5, R16, UR4 ;  /* 0x0000000410057c36 */ /* 0x000fe40008000000 */
[----:B------:R-:W-:Y:S01]  /*01b0*/  IMAD.MOV.U32 R7, RZ, RZ, RZ ;  /* 0x000000ffff077224 */ /* 0x000fe200078e00ff */
[----:B------:R-:W1:Y:S01]  /*01c0*/  LDCU UR6, c[0x0][0x39c] ;  /* 0x00007380ff0677ac */ /* 0x000e620008000800 */
[----:B------:R-:W-:Y:S01]  /*01d0*/  UISETP.GE.AND UP2, UPT, UR7, 0x7, UPT ;  /* 0x000000070700788c */ /* 0x000fe2000bf46270 */
[----:B------:R-:W-:Y:S02]  /*01e0*/  UMOV UR5, UR4 ;  /* 0x0000000400057c82 */ /* 0x000fe40008000000 */
[----:B------:R-:W-:Y:S01]  /*01f0*/  UISETP.NE.AND UP0, UPT, UR5, UR9, UPT ;  /* 0x000000090500728c */ /* 0x000fe2000bf05270 */
[----:B0-----:R-:W-:Y:S01]  /*0200*/  ISETP.GE.AND P0, PT, R5, UR11, PT ;  /* 0x0000000b05007c0c */ /* 0x001fe2000bf06270 */
[----:B------:R-:W-:-:S02]  /*0210*/  UIMAD UR11, UR8, UR4, URZ ;  /* 0x00000004080b72a4 */ /* 0x000fc4000f8e02ff */
[----:B------:R-:W-:Y:S01]  /*0220*/  UIADD3 UR4, UPT, UPT, UR4, 0x1, URZ ;  /* 0x0000000104047890 */ /* 0x000fe2000fffe0ff */
[C---:B------:R-:W-:Y:S01]  /*0230*/  ISETP.GT.AND P0, PT, R5.reuse, -0x1, !P0 ;  /* 0xffffffff0500780c */ /* 0x040fe20004704270 */
[----:B-1----:R-:W-:Y:S01]  /*0240*/  IMAD R5, R5, UR6, RZ ;  /* 0x0000000605057c24 */ /* 0x002fe2000f8e02ff */
[----:B------:R-:W-:Y:S11]  /*0250*/  BRA.U !UP2, `(.L_x_1) ;  /* 0x000000050a3c7547 */ /* 0x000ff6000b800000 */
[----:B------:R-:W0:Y:S01]  /*0260*/  LDC.64 R6, c[0x0][0x380] ;  /* 0x0000e000ff067b82 */ /* 0x000e220000000a00 */
[----:B------:R-:W-:Y:S01]  /*0270*/  SHF.R.S32.HI R14, RZ, 0x1f, R5 ;  /* 0x0000001fff0e7819 */ /* 0x000fe20000011405 */
[----:B------:R-:W-:Y:S01]  /*0280*/  IMAD.MOV.U32 R15, RZ, RZ, RZ ;  /* 0x000000ffff0f7224 */ /* 0x000fe200078e00ff */
[----:B------:R-:W1:Y:S05]  /*0290*/  LDCU UR6, c[0x0][0x39c] ;  /* 0x00007380ff0677ac */ /* 0x000e6a0008000800 */
[----:B------:R-:W2:Y:S02]  /*02a0*/  LDC.64 R8, c[0x0][0x388] ;  /* 0x0000e200ff087b82 */ /* 0x000ea40000000a00 */
.L_x_2:
[----:B------:R-:W-:Y:S01]  /*02b0*/  IMAD.IADD R18, R4, 0x1, R15 ;  /* 0x0000000104127824 */ /* 0x000fe200078e020f */
[----:B------:R-:W3:Y:S03]  /*02c0*/  LDC.64 R12, c[0x0][0x380] ;  /* 0x0000e000ff0c7b82 */ /* 0x000ee60000000a00 */
[C---:B------:R-:W-:Y:S01]  /*02d0*/  VIADD R17, R18.reuse, 0x1 ;  /* 0x0000000112117836 */ /* 0x040fe20000000000 */
[----:B-1----:R-:W-:-:S04]  /*02e0*/  ISETP.GE.AND P2, PT, R18, UR6, PT ;  /* 0x0000000612007c0c */ /* 0x002fc8000bf46270 */
[----:B------:R-:W1:Y:S01]  /*02f0*/  LDC.64 R10, c[0x0][0x388] ;  /* 0x0000e200ff0a7b82 */ /* 0x000e620000000a00 */
[----:B------:R-:W-:Y:S02]  /*0300*/  ISETP.GT.AND P2, PT, R18, -0x1, !P2 ;  /* 0xffffffff1200780c */ /* 0x000fe40005744270 */
[C---:B------:R-:W-:Y:S02]  /*0310*/  ISETP.GE.AND P6, PT, R17.reuse, UR6, PT ;  /* 0x0000000611007c0c */ /* 0x040fe4000bfc6270 */
[----:B------:R-:W-:Y:S02]  /*0320*/  PLOP3.LUT P2, PT, P2, P0, PT, 0x80, 0x8 ;  /* 0x000000000008781c */ /* 0x000fe40001741070 */
[----:B------:R-:W-:-:S11]  /*0330*/  ISETP.GT.AND P6, PT, R17, -0x1, !P6 ;  /* 0xffffffff1100780c */ /* 0x000fd600077c4270 */
[----:B------:R-:W-:Y:S02]  /*0340*/  @P2 IMAD.IADD R21, R5, 0x1, R18 ;  /* 0x0000000105152824 */ /* 0x000fe400078e0212 */
[----:B------:R-:W-:Y:S02]  /*0350*/  @P2 VIADD R23, R15, UR11 ;  /* 0x0000000b0f172c36 */ /* 0x000fe40008000000 */
[----:B---3--:R-:W-:-:S04]  /*0360*/  @P2 IMAD.WIDE R20, R21, 0x4, R12 ;  /* 0x0000000415142825 */ /* 0x008fc800078e020c */
[----:B-1----:R-:W-:Y:S01]  /*0370*/  @P2 IMAD.WIDE.U32 R22, R23, 0x4, R10 ;  /* 0x0000000417162825 */ /* 0x002fe200078e000a */
[----:B------:R-:W-:Y:S01]  /*0380*/  IADD3 R11, P3, PT, R15, UR11, RZ ;  /* 0x0000000b0f0b7c10 */ /* 0x000fe2000ff7e0ff */
[----:B------:R-:W3:Y:S04]  /*0390*/  @P2 LDG.E R21, desc[UR12][R20.64] ;  /* 0x0000000c14152981 */ /* 0x000ee8000c1e1900 */
[----:B------:R-:W3:Y:S01]  /*03a0*/  @P2 LDG.E R22, desc[UR12][R22.64] ;  /* 0x0000000c16162981 */ /* 0x000ee2000c1e1900 */
[----:B------:R-:W-:Y:S01]  /*03b0*/  IADD3 R13, P1, PT, R5, R18, RZ ;  /* 0x00000012050d7210 */ /* 0x000fe20007f3e0ff */
[----:B------:R-:W-:Y:S01]  /*03c0*/  IMAD.X R24, RZ, RZ, RZ, P3 ;  /* 0x000000ffff187224 */ /* 0x000fe200018e06ff */
[----:B------:R-:W-:Y:S01]  /*03d0*/  PLOP3.LUT P6, PT, P6, P0, PT, 0x80, 0x8 ;  /* 0x000000000008781c */ /* 0x000fe200037c1070 */
[----:B------:R-:W-:Y:S01]  /*03e0*/  VIADD R17, R18, 0x2 ;  /* 0x0000000212117836 */ /* 0x000fe20000000000 */
[----:B--2---:R-:W-:-:S02]  /*03f0*/  LEA R10, P4, R11, R8, 0x2 ;  /* 0x000000080b0a7211 */ /* 0x004fc400078810ff */
[----:B------:R-:W-:Y:S02]  /*0400*/  LEA.HI.X.SX32 R26, R18, R14, 0x1, P1 ;  /* 0x0000000e121a7211 */ /* 0x000fe400008f0eff */
[----:B0-----:R-:W-:Y:S02]  /*0410*/  LEA R12, P3, R13, R6, 0x2 ;  /* 0x000000060d0c7211 */ /* 0x001fe400078610ff */
[----:B------:R-:W-:Y:S02]  /*0420*/  LEA.HI.X R11, R11, R9, R24, 0x2, P4 ;  /* 0x000000090b0b7211 */ /* 0x000fe400020f1418 */
[----:B------:R-:W-:Y:S02]  /*0430*/  LEA.HI.X R13, R13, R7, R26, 0x2, P3 ;  /* 0x000000070d0d7211 */ /* 0x000fe400018f141a */
[C---:B------:R-:W-:Y:S01]  /*0440*/  ISETP.GE.AND P1, PT, R17.reuse, UR6, PT ;  /* 0x0000000611007c0c */ /* 0x040fe2000bf26270 */
[----:B------:R-:W2:Y:S03]  /*0450*/  @P6 LDG.E R20, desc[UR12][R10.64+0x4] ;  /* 0x0000040c0a146981 */ /* 0x000ea6000c1e1900 */
[----:B------:R-:W-:Y:S01]  /*0460*/  ISETP.GT.AND P1, PT, R17, -0x1, !P1 ;  /* 0xffffffff1100780c */ /* 0x000fe20004f24270 */
[----:B------:R-:W2:Y:S03]  /*0470*/  @P6 LDG.E R23, desc[UR12][R12.64+0x4] ;  /* 0x0000040c0c176981 */ /* 0x000ea6000c1e1900 */
[----:B------:R-:W-:-:S13]  /*0480*/  PLOP3.LUT P1, PT, P1, P0, PT, 0x80, 0x8 ;  /* 0x000000000008781c */ /* 0x000fda0000f21070 */
[----:B------:R-:W4:Y:S04]  /*0490*/  @P1 LDG.E R19, desc[UR12][R12.64+0x8] ;  /* 0x0000080c0c131981 */ /* 0x000f28000c1e1900 */
[----:B------:R-:W4:Y:S01]  /*04a0*/  @P1 LDG.E R17, desc[UR12][R10.64+0x8] ;  /* 0x0000080c0a111981 */ /* 0x000f22000c1e1900 */
[C---:B------:R-:W-:Y:S02]  /*04b0*/  VIADD R24, R18.reuse, 0x3 ;  /* 0x0000000312187836 */ /* 0x040fe40000000000 */
[----:B---3--:R-:W-:Y:S01]  /*04c0*/  @P2 FFMA R2, R21, R22, R2 ;  /* 0x0000001615022223 */ /* 0x008fe20000000002 */
[----:B------:R-:W-:Y:S02]  /*04d0*/  VIADD R21, R18, 0x4 ;  /* 0x0000000412157836 */ /* 0x000fe40000000000 */
[----:B------:R-:W-:Y:S01]  /*04e0*/  ISETP.GE.AND P2, PT, R24, UR6, PT ;  /* 0x0000000618007c0c */ /* 0x000fe2000bf46270 */
[----:B------:R-:W-:-:S02]  /*04f0*/  VIADD R22, R18, 0x5 ;  /* 0x0000000512167836 */ /* 0x000fc40000000000 */
[C---:B------:R-:W-:Y:S02]  /*0500*/  ISETP.GE.AND P4, PT, R21.reuse, UR6, PT ;  /* 0x0000000615007c0c */ /* 0x040fe4000bf86270 */
[----:B------:R-:W-:Y:S01]  /*0510*/  ISETP.GT.AND P2, PT, R24, -0x1, !P2 ;  /* 0xffffffff1800780c */ /* 0x000fe20005744270 */
[----:B------:R-:W-:Y:S01]  /*0520*/  VIADD R24, R18, 0x6 ;  /* 0x0000000612187836 */ /* 0x000fe20000000000 */
[----:B------:R-:W-:Y:S02]  /*0530*/  ISETP.GE.AND P3, PT, R22, UR6, PT ;  /* 0x0000000616007c0c */ /* 0x000fe4000bf66270 */
[----:B------:R-:W-:Y:S02]  /*0540*/  ISETP.GT.AND P4, PT, R21, -0x1, !P4 ;  /* 0xffffffff1500780c */ /* 0x000fe40006784270 */
[----:B------:R-:W-:Y:S01]  /*0550*/  PLOP3.LUT P2, PT, P2, P0, PT, 0x80, 0x8 ;  /* 0x000000000008781c */ /* 0x000fe20001741070 */
[----:B------:R-:W-:Y:S01]  /*0560*/  VIADD R18, R18, 0x7 ;  /* 0x0000000712127836 */ /* 0x000fe20000000000 */
[----:B------:R-:W-:-:S02]  /*0570*/  ISETP.GE.AND P5, PT, R24, UR6, PT ;  /* 0x0000000618007c0c */ /* 0x000fc4000bfa6270 */
[----:B------:R-:W-:Y:S02]  /*0580*/  ISETP.GT.AND P3, PT, R22, -0x1, !P3 ;  /* 0xffffffff1600780c */ /* 0x000fe40005f64270 */
[----:B------:R-:W-:Y:S01]  /*0590*/  PLOP3.LUT P4, PT, P4, P0, PT, 0x80, 0x8 ;  /* 0x000000000008781c */ /* 0x000fe20002781070 */
[----:B--2---:R-:W-:Y:S01]  /*05a0*/  @P6 FFMA R2, R23, R20, R2 ;  /* 0x0000001417026223 */ /* 0x004fe20000000002 */
[----:B------:R-:W-:Y:S02]  /*05b0*/  ISETP.GT.AND P5, PT, R24, -0x1, !P5 ;  /* 0xffffffff1800780c */ /* 0x000fe40006fa4270 */
[C---:B------:R-:W-:Y:S02]  /*05c0*/  ISETP.GE.AND P6, PT, R18.reuse, UR6, PT ;  /* 0x0000000612007c0c */ /* 0x040fe4000bfc6270 */
[----:B------:R-:W-:Y:S01]  /*05d0*/  PLOP3.LUT P3, PT, P3, P0, PT, 0x80, 0x8 ;  /* 0x000000000008781c */ /* 0x000fe20001f61070 */
[----:B------:R-:W2:Y:S01]  /*05e0*/  @P2 LDG.E R21, desc[UR12][R12.64+0xc] ;  /* 0x00000c0c0c152981 */ /* 0x000ea2000c1e1900 */
[----:B------:R-:W-:-:S02]  /*05f0*/  ISETP.GT.AND P6, PT, R18, -0x1, !P6 ;  /* 0xffffffff1200780c */ /* 0x000fc400077c4270 */
[----:B------:R-:W-:Y:S01]  /*0600*/  PLOP3.LUT P5, PT, P5, P0, PT, 0x80, 0x8 ;  /* 0x000000000008781c */ /* 0x000fe20002fa1070 */
[----:B------:R-:W2:Y:S01]  /*0610*/  @P2 LDG.E R18, desc[UR12][R10.64+0xc] ;  /* 0x00000c0c0a122981 */ /* 0x000ea2000c1e1900 */
[----:B------:R-:W-:-:S03]  /*0620*/  PLOP3.LUT P6, PT, P6, P0, PT, 0x80, 0x8 ;  /* 0x000000000008781c */ /* 0x000fc600037c1070 */
[----:B------:R-:W3:Y:S04]  /*0630*/  @P4 LDG.E R23, desc[UR12][R12.64+0x10] ;  /* 0x0000100c0c174981 */ /* 0x000ee8000c1e1900 */
[----:B------:R-:W3:Y:S01]  /*0640*/  @P4 LDG.E R20, desc[UR12][R10.64+0x10] ;  /* 0x0000100c0a144981 */ /* 0x000ee2000c1e1900 */
[----:B----4-:R-:W-:-:S03]  /*0650*/  @P1 FFMA R2, R19, R17, R2 ;  /* 0x0000001113021223 */ /* 0x010fc60000000002 */
[----:B------:R-:W4:Y:S04]  /*0660*/  @P3 LDG.E R25, desc[UR12][R12.64+0x14] ;  /* 0x0000140c0c193981 */ /* 0x000f28000c1e1900 */
[----:B------:R-:W4:Y:S04]  /*0670*/  @P3 LDG.E R22, desc[UR12][R10.64+0x14] ;  /* 0x0000140c0a163981 */ /* 0x000f28000c1e1900 */
[----:B------:R-:W5:Y:S04]  /*0680*/  @P5 LDG.E R17, desc[UR12][R12.64+0x18] ;  /* 0x0000180c0c115981 */ /* 0x000f68000c1e1900 */
[----:B------:R-:W5:Y:S04]  /*0690*/  @P5 LDG.E R19, desc[UR12][R10.64+0x18] ;  /* 0x0000180c0a135981 */ /* 0x000f68000c1e1900 */
[----:B------:R-:W5:Y:S04]  /*06a0*/  @P6 LDG.E R27, desc[UR12][R12.64+0x1c] ;  /* 0x00001c0c0c1b6981 */ /* 0x000f68000c1e1900 */
[----:B------:R-:W5:Y:S01]  /*06b0*/  @P6 LDG.E R24, desc[UR12][R10.64+0x1c] ;  /* 0x00001c0c0a186981 */ /* 0x000f62000c1e1900 */
[----:B------:R-:W-:-:S05]  /*06c0*/  VIADD R15, R15, 0x8 ;  /* 0x000000080f0f7836 */ /* 0x000fca0000000000 */
[----:B------:R-:W-:Y:S01]  /*06d0*/  ISETP.NE.AND P1, PT, R15, UR10, PT ;  /* 0x0000000a0f007c0c */ /* 0x000fe2000bf25270 */
[----:B--2---:R-:W-:-:S04]  /*06e0*/  @P2 FFMA R2, R21, R18, R2 ;  /* 0x0000001215022223 */ /* 0x004fc80000000002 */
[----:B---3--:R-:W-:-:S04]  /*06f0*/  @P4 FFMA R2, R23, R20, R2 ;  /* 0x0000001417024223 */ /* 0x008fc80000000002 */
[----:B----4-:R-:W-:-:S04]  /*0700*/  @P3 FFMA R2, R25, R22, R2 ;  /* 0x0000001619023223 */ /* 0x010fc80000000002 */
[----:B-----5:R-:W-:-:S04]  /*0710*/  @P5 FFMA R2, R17, R19, R2 ;  /* 0x0000001311025223 */ /* 0x020fc80000000002 */
[----:B------:R-:W-:Y:S01]  /*0720*/  @P6 FFMA R2, R27, R24, R2 ;  /* 0x000000181b026223 */ /* 0x000fe20000000002 */
[----:B------:R-:W-:Y:S06]  /*0730*/  @P1 BRA `(.L_x_2) ;  /* 0xfffffff800dc1947 */ /* 0x000fec000383ffff */
[----:B------:R-:W-:-:S07]  /*0740*/  IMAD.U32 R7, RZ, RZ, UR10 ;  /* 0x0000000aff077e24 */ /* 0x000fce000f8e00ff */
.L_x_1:
[----:B------:R-:W-:Y:S01]  /*0750*/  ULOP3.LUT UP2, URZ, UR9, 0x2, URZ, 0xc0, !UPT ;  /* 0x0000000209ff7892 */ /* 0x000fe2000f84c0ff */
[----:B------:R-:W-:Y:S10]  /*0760*/  BRA.U !UP1, `(.L_x_3) ;  /* 0x0000000109b87547 */ /* 0x000ff4000b800000 */
[----:B------:R-:W-:Y:S01]  /*0770*/  IMAD.IADD R18, R4, 0x1, R7 ;  /* 0x0000000104127824 */ /* 0x000fe200078e0207 */
[----:B------:R-:W0:Y:S01]  /*0780*/  LDC.64 R14, c[0x0][0x380] ;  /* 0x0000e000ff0e7b82 */ /* 0x000e220000000a00 */
[----:B------:R-:W-:Y:S02]  /*0790*/  SHF.R.S32.HI R17, RZ, 0x1f, R5 ;  /* 0x0000001fff117819 */ /* 0x000fe40000011405 */
[C---:B------:R-:W-:Y:S01]  /*07a0*/  VIADD R20, R18.reuse, 0x1 ;  /* 0x0000000112147836 */ /* 0x040fe20000000000 */
[C---:B------:R-:W-:Y:S01]  /*07b0*/  ISETP.GE.AND P1, PT, R18.reuse, UR6, PT ;  /* 0x0000000612007c0c */ /* 0x040fe2000bf26270 */
[C---:B------:R-:W-:Y:S01]  /*07c0*/  VIADD R21, R18.reuse, 0x2 ;  /* 0x0000000212157836 */ /* 0x040fe20000000000 */
[----:B------:R-:W-:Y:S01]  /*07d0*/  IADD3 R6, P2, PT, R5, R18, RZ ;  /* 0x0000001205067210 */ /* 0x000fe20007f5e0ff */
[C---:B------:R-:W-:Y:S01]  /*07e0*/  VIADD R22, R18.reuse, 0x3 ;  /* 0x0000000312167836 */ /* 0x040fe20000000000 */
[C---:B------:R-:W-:Y:S01]  /*07f0*/  ISETP.GT.AND P1, PT, R18.reuse, -0x1, !P1 ;  /* 0xffffffff1200780c */ /* 0x040fe20004f24270 */
[----:B------:R-:W1:Y:S01]  /*0800*/  LDC.64 R12, c[0x0][0x388] ;  /* 0x0000e200ff0c7b82 */ /* 0x000e620000000a00 */
[----:B------:R-:W-:-:S02]  /*0810*/  LEA.HI.X.SX32 R17, R18, R17, 0x1, P2 ;  /* 0x0000001112117211 */ /* 0x000fc400010f0eff */
[----:B------:R-:W-:Y:S02]  /*0820*/  PLOP3.LUT P1, PT, P1, P0, PT, 0x80, 0x8 ;  /* 0x000000000008781c */ /* 0x000fe40000f21070 */
[C---:B------:R-:W-:Y:S02]  /*0830*/  ISETP.GE.AND P2, PT, R20.reuse, UR6, PT ;  /* 0x0000000614007c0c */ /* 0x040fe4000bf46270 */
[C---:B------:R-:W-:Y:S01]  /*0840*/  ISETP.GE.AND P4, PT, R21.reuse, UR6, PT ;  /* 0x0000000615007c0c */ /* 0x040fe2000bf86270 */
[----:B------:R-:W2:Y:S01]  /*0850*/  LDC.64 R8, c[0x0][0x388] ;  /* 0x0000e200ff087b82 */ /* 0x000ea20000000a00 */
[----:B------:R-:W-:Y:S02]  /*0860*/  ISETP.GT.AND P2, PT, R20, -0x1, !P2 ;  /* 0xffffffff1400780c */ /* 0x000fe40005744270 */
[----:B------:R-:W-:Y:S02]  /*0870*/  ISETP.GE.AND P3, PT, R22, UR6, PT ;  /* 0x0000000616007c0c */ /* 0x000fe4000bf66270 */
[----:B------:R-:W-:-:S02]  /*0880*/  ISETP.GT.AND P4, PT, R21, -0x1, !P4 ;  /* 0xffffffff1500780c */ /* 0x000fc40006784270 */
[----:B------:R-:W-:Y:S01]  /*0890*/  PLOP3.LUT P2, PT, P2, P0, PT, 0x80, 0x8 ;  /* 0x000000000008781c */ /* 0x000fe20001741070 */
[----:B------:R-:W3:Y:S01]  /*08a0*/  LDC.64 R10, c[0x0][0x380] ;  /* 0x0000e000ff0a7b82 */ /* 0x000ee20000000a00 */
[----:B------:R-:W-:Y:S01]  /*08b0*/  @P1 IMAD.IADD R19, R5, 0x1, R18 ;  /* 0x0000000105131824 */ /* 0x000fe200078e0212 */
[----:B------:R-:W-:Y:S02]  /*08c0*/  IADD3 R18, P5, PT, R7, UR11, RZ ;  /* 0x0000000b07127c10 */ /* 0x000fe4000ffbe0ff */
[----:B------:R-:W-:Y:S01]  /*08d0*/  ISETP.GT.AND P3, PT, R22, -0x1, !P3 ;  /* 0xffffffff1600780c */ /* 0x000fe20005f64270 */
[----:B0-----:R-:W-:Y:S01]  /*08e0*/  @P1 IMAD.WIDE R14, R19, 0x4, R14 ;  /* 0x00000004130e1825 */ /* 0x001fe200078e020e */
[----:B------:R-:W-:Y:S02]  /*08f0*/  PLOP3.LUT P4, PT, P4, P0, PT, 0x80, 0x8 ;  /* 0x000000000008781c */ /* 0x000fe40002781070 */
[----:B------:R-:W-:Y:S01]  /*0900*/  PLOP3.LUT P3, PT, P3, P0, PT, 0x80, 0x8 ;  /* 0x000000000008781c */ /* 0x000fe20001f61070 */
[----:B------:R-:W-:-:S02]  /*0910*/  @P1 VIADD R19, R7, UR11 ;  /* 0x0000000b07131c36 */ /* 0x000fc40008000000 */
[----:B------:R-:W-:Y:S01]  /*0920*/  IMAD.X R20, RZ, RZ, RZ, P5 ;  /* 0x000000ffff147224 */ /* 0x000fe200028e06ff */
[----:B------:R-:W4:Y:S01]  /*0930*/  @P1 LDG.E R15, desc[UR12][R14.64] ;  /* 0x0000000c0e0f1981 */ /* 0x000f22000c1e1900 */
[----:B-1----:R-:W-:Y:S01]  /*0940*/  @P1 IMAD.WIDE.U32 R12, R19, 0x4, R12 ;  /* 0x00000004130c1825 */ /* 0x002fe200078e000c */
[----:B--2---:R-:W-:-:S05]  /*0950*/  LEA R8, P6, R18, R8, 0x2 ;  /* 0x0000000812087211 */ /* 0x004fca00078c10ff */
[----:B------:R-:W4:Y:S01]  /*0960*/  @P1 LDG.E R12, desc[UR12][R12.64] ;  /* 0x0000000c0c0c1981 */ /* 0x000f22000c1e1900 */
[----:B------:R-:W-:Y:S02]  /*0970*/  LEA.HI.X R9, R18, R9, R20, 0x2, P6 ;  /* 0x0000000912097211 */ /* 0x000fe400030f1414 */
[----:B---3--:R-:W-:-:S03]  /*0980*/  LEA R10, P5, R6, R10, 0x2 ;  /* 0x0000000a060a7211 */ /* 0x008fc600078a10ff */
[----:B------:R-:W2:Y:S01]  /*0990*/  @P4 LDG.E R18, desc[UR12][R8.64+0x8] ;  /* 0x0000080c08124981 */ /* 0x000ea2000c1e1900 */
[----:B------:R-:W-:-:S03]  /*09a0*/  LEA.HI.X R11, R6, R11, R17, 0x2, P5 ;  /* 0x0000000b060b7211 */ /* 0x000fc600028f1411 */
[----:B------:R-:W3:Y:S04]  /*09b0*/  @P3 LDG.E R20, desc[UR12][R8.64+0xc] ;  /* 0x00000c0c08143981 */ /* 0x000ee8000c1e1900 */
[----:B------:R-:W5:Y:S04]  /*09c0*/  @P2 LDG.E R17, desc[UR12][R10.64+0x4] ;  /* 0x0000040c0a112981 */ /* 0x000f68000c1e1900 */
[----:B------:R-:W5:Y:S04]  /*09d0*/  @P2 LDG.E R6, desc[UR12][R8.64+0x4] ;  /* 0x0000040c08062981 */ /* 0x000f68000c1e1900 */
[----:B------:R-:W2:Y:S04]  /*09e0*/  @P4 LDG.E R19, desc[UR12][R10.64+0x8] ;  /* 0x0000080c0a134981 */ /* 0x000ea8000c1e1900 */
[----:B------:R-:W3:Y:S01]  /*09f0*/  @P3 LDG.E R21, desc[UR12][R10.64+0xc] ;  /* 0x00000c0c0a153981 */ /* 0x000ee2000c1e1900 */
[----:B------:R-:W-:-:S02]  /*0a00*/  VIADD R7, R7, 0x4 ;  /* 0x0000000407077836 */ /* 0x000fc40000000000 */
[----:B----4-:R-:W-:-:S04]  /*0a10*/  @P1 FFMA R2, R15, R12, R2 ;  /* 0x0000000c0f021223 */ /* 0x010fc80000000002 */
[----:B-----5:R-:W-:-:S04]  /*0a20*/  @P2 FFMA R2, R17, R6, R2 ;  /* 0x0000000611022223 */ /* 0x020fc80000000002 */
[----:B--2---:R-:W-:-:S04]  /*0a30*/  @P4 FFMA R2, R19, R18, R2 ;  /* 0x0000001213024223 */ /* 0x004fc80000000002 */
[----:B---3--:R-:W-:-:S07]  /*0a40*/  @P3 FFMA R2, R21, R20, R2 ;  /* 0x0000001415023223 */ /* 0x008fce0000000002 */
.L_x_3:
[----:B------:R-:W-:Y:S05]  /*0a50*/  BRA.U !UP2, `(.L_x_4) ;  /* 0x000000010a807547 */ /* 0x000fea000b800000 */
[----:B------:R-:W-:Y:S01]  /*0a60*/  IMAD.IADD R18, R4, 0x1, R7 ;  /* 0x0000000104127824 */ /* 0x000fe200078e0207 */
[----:B------:R-:W0:Y:S03]  /*0a70*/  LDC.64 R14, c[0x0][0x380] ;  /* 0x0000e000ff0e7b82 */ /* 0x000e260000000a00 */
[C---:B------:R-:W-:Y:S01]  /*0a80*/  VIADD R6, R18.reuse, 0x1 ;  /* 0x0000000112067836 */ /* 0x040fe20000000000 */
[----:B------:R-:W-:-:S04]  /*0a90*/  ISETP.GE.AND P2, PT, R18, UR6, PT ;  /* 0x0000000612007c0c */ /* 0x000fc8000bf46270 */
[----:B------:R-:W-:Y:S01]  /*0aa0*/  ISETP.GE.AND P1, PT, R6, UR6, PT ;  /* 0x0000000606007c0c */ /* 0x000fe2000bf26270 */
[----:B------:R-:W1:Y:S01]  /*0ab0*/  LDC.64 R8, c[0x0][0x380] ;  /* 0x0000e000ff087b82 */ /* 0x000e620000000a00 */
[----:B------:R-:W-:Y:S02]  /*0ac0*/  ISETP.GT.AND P2, PT, R18, -0x1, !P2 ;  /* 0xffffffff1200780c */ /* 0x000fe40005744270 */
[----:B------:R-:W-:Y:S02]  /*0ad0*/  ISETP.GT.AND P1, PT, R6, -0x1, !P1 ;  /* 0xffffffff0600780c */ /* 0x000fe40004f24270 */
[----:B------:R-:W-:Y:S02]  /*0ae0*/  PLOP3.LUT P2, PT, P2, P0, PT, 0x80, 0x8 ;  /* 0x000000000008781c */ /* 0x000fe40001741070 */
[----:B------:R-:W-:Y:S01]  /*0af0*/  PLOP3.LUT P1, PT, P1, P0, PT, 0x80, 0x8 ;  /* 0x000000000008781c */ /* 0x000fe20000f21070 */
[----:B------:R-:W2:Y:S08]  /*0b00*/  LDC.64 R12, c[0x0][0x388] ;  /* 0x0000e200ff0c7b82 */ /* 0x000eb00000000a00 */
[----:B------:R-:W3:Y:S02]  /*0b10*/  LDC.64 R10, c[0x0][0x388] ;  /* 0x0000e200ff0a7b82 */ /* 0x000ee40000000a00 */
[----:B------:R-:W-:-:S02]  /*0b20*/  @P2 IMAD.IADD R17, R5, 0x1, R18 ;  /* 0x0000000105112824 */ /* 0x000fc400078e0212 */
[----:B------:R-:W-:Y:S02]  /*0b30*/  @P1 SHF.R.S32.HI R19, RZ, 0x1f, R5 ;  /* 0x0000001fff131819 */ /* 0x000fe40000011405 */
[----:B------:R-:W-:Y:S01]  /*0b40*/  @P1 IADD3 R6, P3, PT, R5, R18, RZ ;  /* 0x0000001205061210 */ /* 0x000fe20007f7e0ff */
[----:B0-----:R-:W-:Y:S01]  /*0b50*/  @P2 IMAD.WIDE R14, R17, 0x4, R14 ;  /* 0x00000004110e2825 */ /* 0x001fe200078e020e */
[C---:B------:R-:W-:Y:S02]  /*0b60*/  @P1 IADD3 R20, P4, PT, R7.reuse, UR11, RZ ;  /* 0x0000000b07141c10 */ /* 0x040fe4000ff9e0ff */
[----:B------:R-:W-:Y:S01]  /*0b70*/  @P1 LEA.HI.X.SX32 R18, R18, R19, 0x1, P3 ;  /* 0x0000001312121211 */ /* 0x000fe200018f0eff */
[----:B------:R-:W-:Y:S01]  /*0b80*/  @P2 VIADD R19, R7, UR11 ;  /* 0x0000000b07132c36 */ /* 0x000fe20008000000 */
[C---:B-1----:R-:W-:Y:S01]  /*0b90*/  @P1 LEA R8, P3, R6.reuse, R8, 0x2 ;  /* 0x0000000806081211 */ /* 0x042fe200078610ff */
[----:B------:R-:W-:Y:S01]  /*0ba0*/  @P1 IMAD.X R17, RZ, RZ, RZ, P4 ;  /* 0x000000ffff111224 */ /* 0x000fe200020e06ff */
[----:B------:R-:W4:Y:S01]  /*0bb0*/  @P2 LDG.E R15, desc[UR12][R14.64] ;  /* 0x0000000c0e0f2981 */ /* 0x000f22000c1e1900 */
[----:B--2---:R-:W-:Y:S01]  /*0bc0*/  @P2 IMAD.WIDE.U32 R12, R19, 0x4, R12 ;  /* 0x00000004130c2825 */ /* 0x004fe200078e000c */
[----:B------:R-:W-:-:S05]  /*0bd0*/  @P1 LEA.HI.X R9, R6, R9, R18, 0x2, P3 ;  /* 0x0000000906091211 */ /* 0x000fca00018f1412 */
[----:B------:R-:W4:Y:S01]  /*0be0*/  @P2 LDG.E R13, desc[UR12][R12.64] ;  /* 0x0000000c0c0d2981 */ /* 0x000f22000c1e1900 */
[----:B---3--:R-:W-:-:S03]  /*0bf0*/  @P1 LEA R10, P4, R20, R10, 0x2 ;  /* 0x0000000a140a1211 */ /* 0x008fc600078810ff */
[----:B------:R-:W2:Y:S01]  /*0c00*/  @P1 LDG.E R9, desc[UR12][R8.64+0x4] ;  /* 0x0000040c08091981 */ /* 0x000ea2000c1e1900 */
[----:B------:R-:W-:-:S05]  /*0c10*/  @P1 LEA.HI.X R11, R20, R11, R17, 0x2, P4 ;  /* 0x0000000b140b1211 */ /* 0x000fca00020f1411 */
[----:B------:R-:W2:Y:S01]  /*0c20*/  @P1 LDG.E R10, desc[UR12][R10.64+0x4] ;  /* 0x0000040c0a0a1981 */ /* 0x000ea2000c1e1900 */
[----:B------:R-:W-:Y:S02]  /*0c30*/  VIADD R7, R7, 0x2 ;  /* 0x0000000207077836 */ /* 0x000fe40000000000 */
[----:B----4-:R-:W-:-:S04]  /*0c40*/  @P2 FFMA R2, R13, R15, R2 ;  /* 0x0000000f0d022223 */ /* 0x010fc80000000002 */
[----:B--2---:R-:W-:-:S07]  /*0c50*/  @P1 FFMA R2, R9, R10, R2 ;  /* 0x0000000a09021223 */ /* 0x004fce0000000002 */
.L_x_4:
[----:B------:R-:W-:Y:S01]  /*0c60*/  IMAD.IADD R6, R4, 0x1, R7 ;  /* 0x0000000104067824 */ /* 0x000fe200078e0207 */
[----:B------:R-:W-:Y:S04]  /*0c70*/  BSSY.RECONVERGENT B0, `(.L_x_5) ;  /* 0x000000e000007945 */ /* 0x000fe80003800200 */
[----:B------:R-:W-:-:S04]  /*0c80*/  ISETP.GE.AND P1, PT, R6, UR6, PT ;  /* 0x0000000606007c0c */ /* 0x000fc8000bf26270 */
[----:B------:R-:W-:-:S04]  /*0c90*/  ISETP.GT.AND P1, PT, R6, -0x1, !P1 ;  /* 0xffffffff0600780c */ /* 0x000fc80004f24270 */
[----:B------:R-:W-:-:S13]  /*0ca0*/  PLOP3.LUT P1, PT, P1, P0, PT, 0x80, 0x8 ;  /* 0x000000000008781c */ /* 0x000fda0000f21070 */
[----:B------:R-:W-:Y:S05]  /*0cb0*/  @!P1 BRA `(.L_x_6) ;  /* 0x0000000000249947 */ /* 0x000fea0003800000 */
[----:B------:R-:W0:Y:S01]  /*0cc0*/  LDC.64 R8, c[0x0][0x380] ;  /* 0x0000e000ff087b82 */ /* 0x000e220000000a00 */
[----:B------:R-:W-:Y:S02]  /*0cd0*/  IMAD.IADD R5, R5, 0x1, R6 ;  /* 0x0000000105057824 */ /* 0x000fe400078e0206 */
[----:B------:R-:W-:-:S05]  /*0ce0*/  VIADD R13, R7, UR11 ;  /* 0x0000000b070d7c36 */ /* 0x000fca0008000000 */
[----:B------:R-:W1:Y:S01]  /*0cf0*/  LDC.64 R10, c[0x0][0x388] ;  /* 0x0000e200ff0a7b82 */ /* 0x000e620000000a00 */
[----:B0-----:R-:W-:-:S06]  /*0d00*/  IMAD.WIDE R6, R5, 0x4, R8 ;  /* 0x0000000405067825 */ /* 0x001fcc00078e0208 */
[----:B------:R-:W2:Y:S01]  /*0d10*/  LDG.E R7, desc[UR12][R6.64] ;  /* 0x0000000c06077981 */ /* 0x000ea2000c1e1900 */
[----:B-1----:R-:W-:-:S06]  /*0d20*/  IMAD.WIDE.U32 R8, R13, 0x4, R10 ;  /* 0x000000040d087825 */ /* 0x002fcc00078e000a */
[----:B------:R-:W2:Y:S02]  /*0d30*/  LDG.E R8, desc[UR12][R8.64] ;  /* 0x0000000c08087981 */ /* 0x000ea4000c1e1900 */
[----:B--2---:R-:W-:-:S07]  /*0d40*/  FFMA R2, R7, R8, R2 ;  /* 0x0000000807027223 */ /* 0x004fce0000000002 */
.L_x_6:
[----:B------:R-:W-:Y:S05]  /*0d50*/  BSYNC.RECONVERGENT B0 ;  /* 0x0000000000007941 */ /* 0x000fea0003800200 */
.L_x_5:
[----:B------:R-:W-:Y:S05]  /*0d60*/  BRA.U UP0, `(.L_x_7) ;  /* 0xfffffff500087547 */ /* 0x000fea000b83ffff */
.L_x_0:
[----:B------:R-:W0:Y:S01]  /*0d70*/  LDC.64 R4, c[0x0][0x390] ;  /* 0x0000e400ff047b82 */ /* 0x000e220000000a00 */
[----:B------:R-:W1:Y:S02]  /*0d80*/  LDCU UR5, c[0x0][0x39c] ;  /* 0x00007380ff0577ac */ /* 0x000e640008000800 */
[----:B-1----:R-:W-:-:S04]  /*0d90*/  IMAD R3, R3, UR5, R0 ;  /* 0x0000000503037c24 */ /* 0x002fc8000f8e0200 */
[----:B0-----:R-:W-:-:S05]  /*0da0*/  IMAD.WIDE R4, R3, 0x4, R4 ;  /* 0x0000000403047825 */ /* 0x001fca00078e0204 */
[----:B------:R-:W-:Y:S01]  /*0db0*/  STG.E desc[UR12][R4.64], R2 ;  /* 0x0000000204007986 */ /* 0x000fe2000c10190c */
[----:B------:R-:W-:Y:S05]  /*0dc0*/  EXIT ;  /* 0x000000000000794d */ /* 0x000fea0003800000 */
.L_x_8:
[----:B------:R-:W-:-:S00]  /*0dd0*/  BRA `(.L_x_8) ;  /* 0xfffffffc00fc7947 */ /* 0x000fc0000383ffff */
[----:B------:R-:W-:-:S00]  /*0de0*/  NOP ;  /* 0x0000000000007918 */ /* 0x000fc00000000000 */
        /* <DEDUP_REMOVED lines=9> */
.L_x_9:


//--------------------- .nv.shared.reserved.0     --------------------------
	.section	.nv.shared.reserved.0,"aw",@nobits
	.weak		__nv_reservedSMEM_offset_0_alias
	.size		__nv_reservedSMEM_offset_0_alias, 0, 64
	.other		__nv_reservedSMEM_offset_0_alias,@"STO_CUDA_RESERVED_SHARED STV_DEFAULT"
__nv_reservedSMEM_offset_0_alias:
	.zero		0
	.zero		64


//--------------------- .nv.constant0._Z16convolutionNaivePfS_S_iii --------------------------
	.section	.nv.constant0._Z16convolutionNaivePfS_S_iii,"a",@progbits
	.sectionflags	@""
	.align	4
.nv.constant0._Z16convolutionNaivePfS_S_iii:
	.zero		932


//--------------------- SYMBOLS --------------------------

	.type		.nv.reservedSmem.offset0,@object
	.size		.nv.reservedSmem.offset0,0x4
